//
// Generated by NVIDIA NVVM Compiler
//
// Compiler Build ID: CL-36424714
// Cuda compilation tools, release 13.0, V13.0.88
// Based on NVVM 20.0.0
//

.version 9.0
.target sm_100
.address_size 64

	// .globl	_Z11part_a_cudaPiS_i
// _ZZ11part_b_cudaPiS_iE4temp has been demoted

.visible .entry _Z11part_a_cudaPiS_i(
	.param .u64 .ptr .align 1 _Z11part_a_cudaPiS_i_param_0,
	.param .u64 .ptr .align 1 _Z11part_a_cudaPiS_i_param_1,
	.param .u32 _Z11part_a_cudaPiS_i_param_2
)
{
	.reg .pred 	%p<2>;
	.reg .b32 	%r<12>;
	.reg .b64 	%rd<9>;

	ld.param.u64 	%rd1, [_Z11part_a_cudaPiS_i_param_0];
	ld.param.u64 	%rd2, [_Z11part_a_cudaPiS_i_param_1];
	ld.param.u32 	%r2, [_Z11part_a_cudaPiS_i_param_2];
	mov.u32 	%r3, %tid.x;
	mov.u32 	%r4, %ctaid.x;
	shl.b32 	%r5, %r4, 6;
	add.s32 	%r1, %r5, %r3;
	setp.ge.s32 	%p1, %r1, %r2;
	@%p1 bra 	$L__BB0_2;
	cvta.to.global.u64 	%rd3, %rd1;
	cvta.to.global.u64 	%rd4, %rd2;
	mul.wide.s32 	%rd5, %r1, 4;
	add.s64 	%rd6, %rd3, %rd5;
	ld.global.u32 	%r6, [%rd6];
	mul.hi.s32 	%r7, %r6, 1374389535;
	shr.u32 	%r8, %r7, 31;
	shr.s32 	%r9, %r7, 5;
	add.s32 	%r10, %r9, %r8;
	mul.wide.s32 	%rd7, %r10, 4;
	add.s64 	%rd8, %rd4, %rd7;
	atom.global.add.u32 	%r11, [%rd8], 1;
$L__BB0_2:
	ret;

}
	// .globl	_Z11part_b_cudaPiS_i
.visible .entry _Z11part_b_cudaPiS_i(
	.param .u64 .ptr .align 1 _Z11part_b_cudaPiS_i_param_0,
	.param .u64 .ptr .align 1 _Z11part_b_cudaPiS_i_param_1,
	.param .u32 _Z11part_b_cudaPiS_i_param_2
)
{
	.reg .pred 	%p<3>;
	.reg .b32 	%r<35>;
	.reg .b64 	%rd<7>;
	// demoted variable
	.shared .align 4 .b8 _ZZ11part_b_cudaPiS_iE4temp[40];
	ld.param.u64 	%rd1, [_Z11part_b_cudaPiS_i_param_0];
	ld.param.u64 	%rd2, [_Z11part_b_cudaPiS_i_param_1];
	ld.param.u32 	%r3, [_Z11part_b_cudaPiS_i_param_2];
	mov.u32 	%r1, %tid.x;
	mov.u32 	%r4, %ctaid.x;
	shl.b32 	%r5, %r4, 6;
	add.s32 	%r2, %r5, %r1;
	setp.ge.s32 	%p1, %r2, %r3;
	@%p1 bra 	$L__BB1_2;
	cvta.to.global.u64 	%rd3, %rd1;
	mul.wide.s32 	%rd4, %r2, 4;
	add.s64 	%rd5, %rd3, %rd4;
	ld.global.u32 	%r6, [%rd5];
	mul.hi.s32 	%r7, %r6, 1374389535;
	shr.u32 	%r8, %r7, 31;
	shr.s32 	%r9, %r7, 5;
	add.s32 	%r10, %r9, %r8;
	shl.b32 	%r11, %r10, 2;
	mov.u32 	%r12, _ZZ11part_b_cudaPiS_iE4temp;
	add.s32 	%r13, %r12, %r11;
	atom.shared.add.u32 	%r14, [%r13], 1;
$L__BB1_2:
	bar.sync 	0;
	setp.ne.s32 	%p2, %r1, 0;
	@%p2 bra 	$L__BB1_4;
	cvta.to.global.u64 	%rd6, %rd2;
	ld.shared.u32 	%r15, [_ZZ11part_b_cudaPiS_iE4temp];
	atom.global.add.u32 	%r16, [%rd6], %r15;
	ld.shared.u32 	%r17, [_ZZ11part_b_cudaPiS_iE4temp+4];
	atom.global.add.u32 	%r18, [%rd6+4], %r17;
	ld.shared.u32 	%r19, [_ZZ11part_b_cudaPiS_iE4temp+8];
	atom.global.add.u32 	%r20, [%rd6+8], %r19;
	ld.shared.u32 	%r21, [_ZZ11part_b_cudaPiS_iE4temp+12];
	atom.global.add.u32 	%r22, [%rd6+12], %r21;
	ld.shared.u32 	%r23, [_ZZ11part_b_cudaPiS_iE4temp+16];
	atom.global.add.u32 	%r24, [%rd6+16], %r23;
	ld.shared.u32 	%r25, [_ZZ11part_b_cudaPiS_iE4temp+20];
	atom.global.add.u32 	%r26, [%rd6+20], %r25;
	ld.shared.u32 	%r27, [_ZZ11part_b_cudaPiS_iE4temp+24];
	atom.global.add.u32 	%r28, [%rd6+24], %r27;
	ld.shared.u32 	%r29, [_ZZ11part_b_cudaPiS_iE4temp+28];
	atom.global.add.u32 	%r30, [%rd6+28], %r29;
	ld.shared.u32 	%r31, [_ZZ11part_b_cudaPiS_iE4temp+32];
	atom.global.add.u32 	%r32, [%rd6+32], %r31;
	ld.shared.u32 	%r33, [_ZZ11part_b_cudaPiS_iE4temp+36];
	atom.global.add.u32 	%r34, [%rd6+36], %r33;
$L__BB1_4:
	ret;

}
	// .globl	_Z11part_c_cudaPiS_
.visible .entry _Z11part_c_cudaPiS_(
	.param .u64 .ptr .align 1 _Z11part_c_cudaPiS__param_0,
	.param .u64 .ptr .align 1 _Z11part_c_cudaPiS__param_1
)
{


	ret;

}


// ===== COMPILED SASS (sm_100) =====

	.target	sm_100

	.elftype	@"ET_EXEC"


//--------------------- .note.nv.tkinfo           --------------------------
	.section	.note.nv.tkinfo,"",@"SHT_NOTE"
	.sectionflags	@"SHF_NOTE_NV_TKINFO"
	.tkinfo
        /*0018*/ 	.word	0x00000002
        /*0030*/ 	.string	""
        /*0030*/ 	.string	"ptxas"
        /*0030*/ 	.string	"Cuda compilation tools, release 13.0, V13.0.88"
        /*0030*/ 	.string	"Build cuda_13.0.r13.0/compiler.36424714_0"
        /*0030*/ 	.string	"-arch sm_100 -m 64 "



//--------------------- .note.nv.cuinfo           --------------------------
	.section	.note.nv.cuinfo,"",@"SHT_NOTE"
	.sectionflags	@"SHF_NOTE_NV_CUINFO"
        /*0018*/ 	.short	0x0002
        /*001a*/ 	.short	0x0064
        /*001c*/ 	.short	0x0082
	.zero		2


//--------------------- .nv.info                  --------------------------
	.section	.nv.info,"",@"SHT_CUDA_INFO"
	.align	4


	//----- nvinfo : EIATTR_REGCOUNT
	.align		4
        /*0000*/ 	.byte	0x04, 0x2f
        /*0002*/ 	.short	(.L_1 - .L_0)
	.align		4
.L_0:
        /*0004*/ 	.word	index@(_Z11part_a_cudaPiS_i)
        /*0008*/ 	.word	0x0000000c


	//----- nvinfo : EIATTR_FRAME_SIZE
	.align		4
.L_1:
        /*000c*/ 	.byte	0x04, 0x11
        /*000e*/ 	.short	(.L_3 - .L_2)
	.align		4
.L_2:
        /*0010*/ 	.word	index@(_Z11part_a_cudaPiS_i)
        /*0014*/ 	.word	0x00000000


	//----- nvinfo : EIATTR_REGCOUNT
	.align		4
.L_3:
        /*0018*/ 	.byte	0x04, 0x2f
        /*001a*/ 	.short	(.L_5 - .L_4)
	.align		4
.L_4:
        /*001c*/ 	.word	index@(_Z11part_b_cudaPiS_i)
        /*0020*/ 	.word	0x00000012


	//----- nvinfo : EIATTR_FRAME_SIZE
	.align		4
.L_5:
        /*0024*/ 	.byte	0x04, 0x11
        /*0026*/ 	.short	(.L_7 - .L_6)
	.align		4
.L_6:
        /*0028*/ 	.word	index@(_Z11part_b_cudaPiS_i)
        /*002c*/ 	.word	0x00000000


	//----- nvinfo : EIATTR_REGCOUNT
	.align		4
.L_7:
        /*0030*/ 	.byte	0x04, 0x2f
        /*0032*/ 	.short	(.L_9 - .L_8)
	.align		4
.L_8:
        /*0034*/ 	.word	index@(_Z11part_c_cudaPiS_)
        /*0038*/ 	.word	0x00000004


	//----- nvinfo : EIATTR_FRAME_SIZE
	.align		4
.L_9:
        /*003c*/ 	.byte	0x04, 0x11
        /*003e*/ 	.short	(.L_11 - .L_10)
	.align		4
.L_10:
        /*0040*/ 	.word	index@(_Z11part_c_cudaPiS_)
        /*0044*/ 	.word	0x00000000


	//----- nvinfo : EIATTR_MIN_STACK_SIZE
	.align		4
.L_11:
        /*0048*/ 	.byte	0x04, 0x12
        /*004a*/ 	.short	(.L_13 - .L_12)
	.align		4
.L_12:
        /*004c*/ 	.word	index@(_Z11part_c_cudaPiS_)
        /*0050*/ 	.word	0x00000000


	//----- nvinfo : EIATTR_MIN_STACK_SIZE
	.align		4
.L_13:
        /*0054*/ 	.byte	0x04, 0x12
        /*0056*/ 	.short	(.L_15 - .L_14)
	.align		4
.L_14:
        /*0058*/ 	.word	index@(_Z11part_b_cudaPiS_i)
        /*005c*/ 	.word	0x00000000


	//----- nvinfo : EIATTR_MIN_STACK_SIZE
	.align		4
.L_15:
        /*0060*/ 	.byte	0x04, 0x12
        /*0062*/ 	.short	(.L_17 - .L_16)
	.align		4
.L_16:
        /*0064*/ 	.word	index@(_Z11part_a_cudaPiS_i)
        /*0068*/ 	.word	0x00000000
.L_17:


//--------------------- .nv.compat                --------------------------
	.section	.nv.compat,"",@"SHT_CUDA_COMPAT_INFO"
	.align	4
        /*0000*/ 	.byte	0x02, 0x09, 0x00, 0x00, 0x02, 0x02, 0x01, 0x00, 0x02, 0x05, 0x05, 0x00, 0x03, 0x07, 0x01, 0x01
        /*0010*/ 	.byte	0x02, 0x03, 0x00, 0x00, 0x02, 0x06, 0x01, 0x00, 0x04, 0x0b, 0x08, 0x00, 0x09, 0x00, 0x00, 0x00
        /*0020*/ 	.byte	0x00, 0x00, 0x00, 0x00


//--------------------- .nv.info._Z11part_c_cudaPiS_ --------------------------
	.section	.nv.info._Z11part_c_cudaPiS_,"",@"SHT_CUDA_INFO"
	.sectionflags	@""
	.align	4


	//----- nvinfo : EIATTR_CUDA_API_VERSION
	.align		4
        /*0000*/ 	.byte	0x04, 0x37
        /*0002*/ 	.short	(.L_19 - .L_18)
.L_18:
        /*0004*/ 	.word	0x00000082


	//----- nvinfo : EIATTR_KPARAM_INFO
	.align		4
.L_19:
        /*0008*/ 	.byte	0x04, 0x17
        /*000a*/ 	.short	(.L_21 - .L_20)
.L_20:
        /*000c*/ 	.word	0x00000000
        /*0010*/ 	.short	0x0001
        /*0012*/ 	.short	0x0008
        /*0014*/ 	.byte	0x00, 0xf5, 0x21, 0x00


	//----- nvinfo : EIATTR_KPARAM_INFO
	.align		4
.L_21:
        /*0018*/ 	.byte	0x04, 0x17
        /*001a*/ 	.short	(.L_23 - .L_22)
.L_22:
        /*001c*/ 	.word	0x00000000
        /*0020*/ 	.short	0x0000
        /*0022*/ 	.short	0x0000
        /*0024*/ 	.byte	0x00, 0xf5, 0x21, 0x00


	//----- nvinfo : EIATTR_SPARSE_MMA_MASK
	.align		4
.L_23:
        /*0028*/ 	.byte	0x03, 0x50
        /*002a*/ 	.short	0x0000


	//----- nvinfo : EIATTR_MAXREG_COUNT
	.align		4
        /*002c*/ 	.byte	0x03, 0x1b
        /*002e*/ 	.short	0x00ff


	//----- nvinfo : EIATTR_MERCURY_ISA_VERSION
	.align		4
        /*0030*/ 	.byte	0x03, 0x5f
        /*0032*/ 	.short	0x0101


	//----- nvinfo : EIATTR_VRC_CTA_INIT_COUNT
	.align		4
        /*0034*/ 	.byte	0x02, 0x4a
	.zero		1
	.zero		1


	//----- nvinfo : EIATTR_EXIT_INSTR_OFFSETS
	.align		4
        /*0038*/ 	.byte	0x04, 0x1c
        /*003a*/ 	.short	(.L_25 - .L_24)


	//   ....[0]....
.L_24:
        /*003c*/ 	.word	0x00000010


	//----- nvinfo : EIATTR_CBANK_PARAM_SIZE
	.align		4
.L_25:
        /*0040*/ 	.byte	0x03, 0x19
        /*0042*/ 	.short	0x0010


	//----- nvinfo : EIATTR_PARAM_CBANK
	.align		4
        /*0044*/ 	.byte	0x04, 0x0a
        /*0046*/ 	.short	(.L_27 - .L_26)
	.align		4
.L_26:
        /*0048*/ 	.word	index@(.nv.constant0._Z11part_c_cudaPiS_)
        /*004c*/ 	.short	0x0380
        /*004e*/ 	.short	0x0010


	//----- nvinfo : EIATTR_SW_WAR
	.align		4
.L_27:
        /*0050*/ 	.byte	0x04, 0x36
        /*0052*/ 	.short	(.L_29 - .L_28)
.L_28:
        /*0054*/ 	.word	0x00000008
.L_29:


//--------------------- .nv.info._Z11part_b_cudaPiS_i --------------------------
	.section	.nv.info._Z11part_b_cudaPiS_i,"",@"SHT_CUDA_INFO"
	.sectionflags	@""
	.align	4


	//----- nvinfo : EIATTR_CUDA_API_VERSION
	.align		4
        /*0000*/ 	.byte	0x04, 0x37
        /*0002*/ 	.short	(.L_31 - .L_30)
.L_30:
        /*0004*/ 	.word	0x00000082


	//----- nvinfo : EIATTR_KPARAM_INFO
	.align		4
.L_31:
        /*0008*/ 	.byte	0x04, 0x17
        /*000a*/ 	.short	(.L_33 - .L_32)
.L_32:
        /*000c*/ 	.word	0x00000000
        /*0010*/ 	.short	0x0002
        /*0012*/ 	.short	0x0010
        /*0014*/ 	.byte	0x00, 0xf0, 0x11, 0x00


	//----- nvinfo : EIATTR_KPARAM_INFO
	.align		4
.L_33:
        /*0018*/ 	.byte	0x04, 0x17
        /*001a*/ 	.short	(.L_35 - .L_34)
.L_34:
        /*001c*/ 	.word	0x00000000
        /*0020*/ 	.short	0x0001
        /*0022*/ 	.short	0x0008
        /*0024*/ 	.byte	0x00, 0xf5, 0x21, 0x00


	//----- nvinfo : EIATTR_KPARAM_INFO
	.align		4
.L_35:
        /*0028*/ 	.byte	0x04, 0x17
        /*002a*/ 	.short	(.L_37 - .L_36)
.L_36:
        /*002c*/ 	.word	0x00000000
        /*0030*/ 	.short	0x0000
        /*0032*/ 	.short	0x0000
        /*0034*/ 	.byte	0x00, 0xf5, 0x21, 0x00


	//----- nvinfo : EIATTR_SPARSE_MMA_MASK
	.align		4
.L_37:
        /*0038*/ 	.byte	0x03, 0x50
        /*003a*/ 	.short	0x0000


	//----- nvinfo : EIATTR_MAXREG_COUNT
	.align		4
        /*003c*/ 	.byte	0x03, 0x1b
        /*003e*/ 	.short	0x00ff


	//----- nvinfo : EIATTR_NUM_BARRIERS
	.align		4
        /*0040*/ 	.byte	0x02, 0x4c
        /*0042*/ 	.byte	0x01
	.zero		1


	//----- nvinfo : EIATTR_MERCURY_ISA_VERSION
	.align		4
        /*0044*/ 	.byte	0x03, 0x5f
        /*0046*/ 	.short	0x0101


	//----- nvinfo : EIATTR_VRC_CTA_INIT_COUNT
	.align		4
        /*0048*/ 	.byte	0x02, 0x4a
	.zero		1
	.zero		1


	//----- nvinfo : EIATTR_EXIT_INSTR_OFFSETS
	.align		4
        /*004c*/ 	.byte	0x04, 0x1c
        /*004e*/ 	.short	(.L_39 - .L_38)


	//   ....[0]....
.L_38:
        /*0050*/ 	.word	0x00000170


	//   ....[1]....
        /*0054*/ 	.word	0x000002e0


	//----- nvinfo : EIATTR_CRS_STACK_SIZE
	.align		4
.L_39:
        /*0058*/ 	.byte	0x04, 0x1e
        /*005a*/ 	.short	(.L_41 - .L_40)
.L_40:
        /*005c*/ 	.word	0x00000000


	//----- nvinfo : EIATTR_CBANK_PARAM_SIZE
	.align		4
.L_41:
        /*0060*/ 	.byte	0x03, 0x19
        /*0062*/ 	.short	0x0014


	//----- nvinfo : EIATTR_PARAM_CBANK
	.align		4
        /*0064*/ 	.byte	0x04, 0x0a
        /*0066*/ 	.short	(.L_43 - .L_42)
	.align		4
.L_42:
        /*0068*/ 	.word	index@(.nv.constant0._Z11part_b_cudaPiS_i)
        /*006c*/ 	.short	0x0380
        /*006e*/ 	.short	0x0014


	//----- nvinfo : EIATTR_SW_WAR
	.align		4
.L_43:
        /*0070*/ 	.byte	0x04, 0x36
        /*0072*/ 	.short	(.L_45 - .L_44)
.L_44:
        /*0074*/ 	.word	0x00000008
.L_45:


//--------------------- .nv.info._Z11part_a_cudaPiS_i --------------------------
	.section	.nv.info._Z11part_a_cudaPiS_i,"",@"SHT_CUDA_INFO"
	.sectionflags	@""
	.align	4


	//----- nvinfo : EIATTR_CUDA_API_VERSION
	.align		4
        /*0000*/ 	.byte	0x04, 0x37
        /*0002*/ 	.short	(.L_47 - .L_46)
.L_46:
        /*0004*/ 	.word	0x00000082


	//----- nvinfo : EIATTR_KPARAM_INFO
	.align		4
.L_47:
        /*0008*/ 	.byte	0x04, 0x17
        /*000a*/ 	.short	(.L_49 - .L_48)
.L_48:
        /*000c*/ 	.word	0x00000000
        /*0010*/ 	.short	0x0002
        /*0012*/ 	.short	0x0010
        /*0014*/ 	.byte	0x00, 0xf0, 0x11, 0x00


	//----- nvinfo : EIATTR_KPARAM_INFO
	.align		4
.L_49:
        /*0018*/ 	.byte	0x04, 0x17
        /*001a*/ 	.short	(.L_51 - .L_50)
.L_50:
        /*001c*/ 	.word	0x00000000
        /*0020*/ 	.short	0x0001
        /*0022*/ 	.short	0x0008
        /*0024*/ 	.byte	0x00, 0xf5, 0x21, 0x00


	//----- nvinfo : EIATTR_KPARAM_INFO
	.align		4
.L_51:
        /*0028*/ 	.byte	0x04, 0x17
        /*002a*/ 	.short	(.L_53 - .L_52)
.L_52:
        /*002c*/ 	.word	0x00000000
        /*0030*/ 	.short	0x0000
        /*0032*/ 	.short	0x0000
        /*0034*/ 	.byte	0x00, 0xf5, 0x21, 0x00


	//----- nvinfo : EIATTR_SPARSE_MMA_MASK
	.align		4
.L_53:
        /*0038*/ 	.byte	0x03, 0x50
        /*003a*/ 	.short	0x0000


	//----- nvinfo : EIATTR_MAXREG_COUNT
	.align		4
        /*003c*/ 	.byte	0x03, 0x1b
        /*003e*/ 	.short	0x00ff


	//----- nvinfo : EIATTR_MERCURY_ISA_VERSION
	.align		4
        /*0040*/ 	.byte	0x03, 0x5f
        /*0042*/ 	.short	0x0101


	//----- nvinfo : EIATTR_VRC_CTA_INIT_COUNT
	.align		4
        /*0044*/ 	.byte	0x02, 0x4a
	.zero		1
	.zero		1


	//----- nvinfo : EIATTR_EXIT_INSTR_OFFSETS
	.align		4
        /*0048*/ 	.byte	0x04, 0x1c
        /*004a*/ 	.short	(.L_55 - .L_54)


	//   ....[0]....
.L_54:
        /*004c*/ 	.word	0x00000060


	//   ....[1]....
        /*0050*/ 	.word	0x00000120


	//----- nvinfo : EIATTR_CBANK_PARAM_SIZE
	.align		4
.L_55:
        /*0054*/ 	.byte	0x03, 0x19
        /*0056*/ 	.short	0x0014


	//----- nvinfo : EIATTR_PARAM_CBANK
	.align		4
        /*0058*/ 	.byte	0x04, 0x0a
        /*005a*/ 	.short	(.L_57 - .L_56)
	.align		4
.L_56:
        /*005c*/ 	.word	index@(.nv.constant0._Z11part_a_cudaPiS_i)
        /*0060*/ 	.short	0x0380
        /*0062*/ 	.short	0x0014


	//----- nvinfo : EIATTR_SW_WAR
	.align		4
.L_57:
        /*0064*/ 	.byte	0x04, 0x36
        /*0066*/ 	.short	(.L_59 - .L_58)
.L_58:
        /*0068*/ 	.word	0x00000008
.L_59:


//--------------------- .nv.callgraph             --------------------------
	.section	.nv.callgraph,"",@"SHT_CUDA_CALLGRAPH"
	.align	4
	.sectionentsize	8
	.align		4
        /*0000*/ 	.word	0x00000000
	.align		4
        /*0004*/ 	.word	0xffffffff
	.align		4
        /*0008*/ 	.word	0x00000000
	.align		4
        /*000c*/ 	.word	0xfffffffe
	.align		4
        /*0010*/ 	.word	0x00000000
	.align		4
        /*0014*/ 	.word	0xfffffffd
	.align		4
        /*0018*/ 	.word	0x00000000
	.align		4
        /*001c*/ 	.word	0xfffffffc


//--------------------- .text._Z11part_c_cudaPiS_ --------------------------
	.section	.text._Z11part_c_cudaPiS_,"ax",@progbits
	.align	128
        .global         _Z11part_c_cudaPiS_
        .type           _Z11part_c_cudaPiS_,@function
        .size           _Z11part_c_cudaPiS_,(.L_x_5 - _Z11part_c_cudaPiS_)
        .other          _Z11part_c_cudaPiS_,@"STO_CUDA_ENTRY STV_DEFAULT"
_Z11part_c_cudaPiS_:
.text._Z11part_c_cudaPiS_:
[----:B------:R-:W-:Y:S01]  /*0000*/  LDC R1, c[0x0][0x37c] ;  /* 0x0000df00ff017b82 */ /* 0x000fe20000000800 */
[----:B------:R-:W-:Y:S05]  /*0010*/  EXIT ;  /* 0x000000000000794d */ /* 0x000fea0003800000 */
.L_x_0:
[----:B------:R-:W-:-:S00]  /*0020*/  BRA `(.L_x_0) ;  /* 0xfffffffc00fc7947 */ /* 0x000fc0000383ffff */
[----:B------:R-:W-:-:S00]  /*0030*/  NOP ;  /* 0x0000000000007918 */ /* 0x000fc00000000000 */
        /* <DEDUP_REMOVED lines=12> */
.L_x_5:


//--------------------- .text._Z11part_b_cudaPiS_i --------------------------
	.section	.text._Z11part_b_cudaPiS_i,"ax",@progbits
	.align	128
        .global         _Z11part_b_cudaPiS_i
        .type           _Z11part_b_cudaPiS_i,@function
        .size           _Z11part_b_cudaPiS_i,(.L_x_6 - _Z11part_b_cudaPiS_i)
        .other          _Z11part_b_cudaPiS_i,@"STO_CUDA_ENTRY STV_DEFAULT"
_Z11part_b_cudaPiS_i:
.text._Z11part_b_cudaPiS_i:
[----:B------:R-:W-:Y:S01]  /*0000*/  LDC R1, c[0x0][0x37c] ;  /* 0x0000df00ff017b82 */ /* 0x000fe20000000800 */
[----:B------:R-:W0:Y:S01]  /*0010*/  S2R R0, SR_TID.X ;  /* 0x0000000000007919 */ /* 0x000e220000002100 */
[----:B------:R-:W1:Y:S01]  /*0020*/  LDCU UR4, c[0x0][0x390] ;  /* 0x00007200ff0477ac */ /* 0x000e620008000800 */
[----:B------:R-:W-:Y:S01]  /*0030*/  BSSY.RECONVERGENT B0, `(.L_x_1) ;  /* 0x0000012000007945 */ /* 0x000fe20003800200 */
[----:B------:R-:W2:Y:S01]  /*0040*/  S2R R5, SR_CTAID.X ;  /* 0x0000000000057919 */ /* 0x000ea20000002500 */
[----:B------:R-:W3:Y:S01]  /*0050*/  LDCU.64 UR8, c[0x0][0x358] ;  /* 0x00006b00ff0877ac */ /* 0x000ee20008000a00 */
[----:B0-----:R-:W-:Y:S01]  /*0060*/  ISETP.NE.AND P1, PT, R0, RZ, PT ;  /* 0x000000ff0000720c */ /* 0x001fe20003f25270 */
[----:B--2---:R-:W-:-:S05]  /*0070*/  IMAD R5, R5, 0x40, R0 ;  /* 0x0000004005057824 */ /* 0x004fca00078e0200 */
[----:B-1----:R-:W-:-:S13]  /*0080*/  ISETP.GE.AND P0, PT, R5, UR4, PT ;  /* 0x0000000405007c0c */ /* 0x002fda000bf06270 */
[----:B---3--:R-:W-:Y:S05]  /*0090*/  @P0 BRA `(.L_x_2) ;  /* 0x00000000002c0947 */ /* 0x008fea0003800000 */
[----:B------:R-:W0:Y:S02]  /*00a0*/  LDC.64 R2, c[0x0][0x380] ;  /* 0x0000e000ff027b82 */ /* 0x000e240000000a00 */
[----:B0-----:R-:W-:-:S06]  /*00b0*/  IMAD.WIDE R2, R5, 0x4, R2 ;  /* 0x0000000405027825 */ /* 0x001fcc00078e0202 */
[----:B------:R-:W2:Y:S01]  /*00c0*/  LDG.E R2, desc[UR8][R2.64] ;  /* 0x0000000802027981 */ /* 0x000ea2000c1e1900 */
[----:B------:R-:W0:Y:S01]  /*00d0*/  S2UR UR5, SR_CgaCtaId ;  /* 0x00000000000579c3 */ /* 0x000e220000008800 */
[----:B------:R-:W-:Y:S02]  /*00e0*/  UMOV UR4, 0x400 ;  /* 0x0000040000047882 */ /* 0x000fe40000000000 */
[----:B0-----:R-:W-:Y:S01]  /*00f0*/  ULEA UR4, UR5, UR4, 0x18 ;  /* 0x0000000405047291 */ /* 0x001fe2000f8ec0ff */
[----:B--2---:R-:W-:-:S05]  /*0100*/  IMAD.HI R0, R2, 0x51eb851f, RZ ;  /* 0x51eb851f02007827 */ /* 0x004fca00078e02ff */
[----:B------:R-:W-:-:S04]  /*0110*/  SHF.R.U32.HI R5, RZ, 0x1f, R0 ;  /* 0x0000001fff057819 */ /* 0x000fc80000011600 */
[----:B------:R-:W-:-:S04]  /*0120*/  LEA.HI.SX32 R5, R0, R5, 0x1b ;  /* 0x0000000500057211 */ /* 0x000fc800078fdaff */
[----:B------:R-:W-:-:S05]  /*0130*/  LEA R5, R5, UR4, 0x2 ;  /* 0x0000000405057c11 */ /* 0x000fca000f8e10ff */
[----:B------:R0:W-:Y:S02]  /*0140*/  ATOMS.POPC.INC.32 RZ, [R5+URZ] ;  /* 0x0000000005ff7f8c */ /* 0x0001e4000d8000ff */
.L_x_2:
[----:B------:R-:W-:Y:S05]  /*0150*/  BSYNC.RECONVERGENT B0 ;  /* 0x0000000000007941 */ /* 0x000fea0003800200 */
.L_x_1:
[----:B------:R-:W-:Y:S06]  /*0160*/  BAR.SYNC.DEFER_BLOCKING 0x0 ;  /* 0x0000000000007b1d */ /* 0x000fec0000010000 */
[----:B------:R-:W-:Y:S05]  /*0170*/  @P1 EXIT ;  /* 0x000000000000194d */ /* 0x000fea0003800000 */
[----:B------:R-:W1:Y:S01]  /*0180*/  S2UR UR5, SR_CgaCtaId ;  /* 0x00000000000579c3 */ /* 0x000e620000008800 */
[----:B------:R-:W-:-:S07]  /*0190*/  UMOV UR4, 0x400 ;  /* 0x0000040000047882 */ /* 0x000fce0000000000 */
[----:B------:R-:W2:Y:S01]  /*01a0*/  LDC.64 R2, c[0x0][0x388] ;  /* 0x0000e200ff027b82 */ /* 0x000ea20000000a00 */
[----:B-1----:R-:W-:Y:S01]  /*01b0*/  ULEA UR6, UR5, UR4, 0x18 ;  /* 0x0000000405067291 */ /* 0x002fe2000f8ec0ff */
[----:B------:R-:W1:Y:S08]  /*01c0*/  LDCU.64 UR4, c[0x0][0x388] ;  /* 0x00007100ff0477ac */ /* 0x000e700008000a00 */
[----:B------:R-:W2:Y:S04]  /*01d0*/  LDS.128 R8, [UR6] ;  /* 0x00000006ff087984 */ /* 0x000ea80008000c00 */
[----:B------:R-:W3:Y:S04]  /*01e0*/  LDS.128 R12, [UR6+0x10] ;  /* 0x00001006ff0c7984 */ /* 0x000ee80008000c00 */
[----:B------:R-:W4:Y:S01]  /*01f0*/  LDS.64 R6, [UR6+0x20] ;  /* 0x00002006ff067984 */ /* 0x000f220008000a00 */
[----:B-1----:R-:W-:-:S04]  /*0200*/  UIADD3 UR4, UP0, UPT, UR4, 0x4, URZ ;  /* 0x0000000404047890 */ /* 0x002fc8000ff1e0ff */
[----:B------:R-:W-:Y:S02]  /*0210*/  UIADD3.X UR5, UPT, UPT, URZ, UR5, URZ, UP0, !UPT ;  /* 0x00000005ff057290 */ /* 0x000fe400087fe4ff */
[----:B------:R-:W-:-:S04]  /*0220*/  IMAD.U32 R4, RZ, RZ, UR4 ;  /* 0x00000004ff047e24 */ /* 0x000fc8000f8e00ff */
[----:B0-----:R-:W-:Y:S01]  /*0230*/  IMAD.U32 R5, RZ, RZ, UR5 ;  /* 0x00000005ff057e24 */ /* 0x001fe2000f8e00ff */
[----:B--2---:R-:W-:Y:S04]  /*0240*/  REDG.E.ADD.STRONG.GPU desc[UR8][R2.64], R8 ;  /* 0x000000080200798e */ /* 0x004fe8000c12e108 */
[----:B------:R-:W-:Y:S04]  /*0250*/  REDG.E.ADD.STRONG.GPU desc[UR8][R4.64], R9 ;  /* 0x000000090400798e */ /* 0x000fe8000c12e108 */
[----:B------:R-:W-:Y:S04]  /*0260*/  REDG.E.ADD.STRONG.GPU desc[UR8][R4.64+0x4], R10 ;  /* 0x0000040a0400798e */ /* 0x000fe8000c12e108 */
[----:B------:R-:W-:Y:S04]  /*0270*/  REDG.E.ADD.STRONG.GPU desc[UR8][R4.64+0x8], R11 ;  /* 0x0000080b0400798e */ /* 0x000fe8000c12e108 */
[----:B---3--:R-:W-:Y:S04]  /*0280*/  REDG.E.ADD.STRONG.GPU desc[UR8][R4.64+0xc], R12 ;  /* 0x00000c0c0400798e */ /* 0x008fe8000c12e108 */
[----:B------:R-:W-:Y:S04]  /*0290*/  REDG.E.ADD.STRONG.GPU desc[UR8][R4.64+0x10], R13 ;  /* 0x0000100d0400798e */ /* 0x000fe8000c12e108 */
[----:B------:R-:W-:Y:S04]  /*02a0*/  REDG.E.ADD.STRONG.GPU desc[UR8][R4.64+0x14], R14 ;  /* 0x0000140e0400798e */ /* 0x000fe8000c12e108 */
[----:B------:R-:W-:Y:S04]  /*02b0*/  REDG.E.ADD.STRONG.GPU desc[UR8][R4.64+0x18], R15 ;  /* 0x0000180f0400798e */ /* 0x000fe8000c12e108 */
[----:B----4-:R-:W-:Y:S04]  /*02c0*/  REDG.E.ADD.STRONG.GPU desc[UR8][R4.64+0x1c], R6 ;  /* 0x00001c060400798e */ /* 0x010fe8000c12e108 */
[----:B------:R-:W-:Y:S01]  /*02d0*/  REDG.E.ADD.STRONG.GPU desc[UR8][R4.64+0x20], R7 ;  /* 0x000020070400798e */ /* 0x000fe2000c12e108 */
[----:B------:R-:W-:Y:S05]  /*02e0*/  EXIT ;  /* 0x000000000000794d */ /* 0x000fea0003800000 */
.L_x_3:
        /* <DEDUP_REMOVED lines=9> */
.L_x_6:


//--------------------- .text._Z11part_a_cudaPiS_i --------------------------
	.section	.text._Z11part_a_cudaPiS_i,"ax",@progbits
	.align	128
        .global         _Z11part_a_cudaPiS_i
        .type           _Z11part_a_cudaPiS_i,@function
        .size           _Z11part_a_cudaPiS_i,(.L_x_7 - _Z11part_a_cudaPiS_i)
        .other          _Z11part_a_cudaPiS_i,@"STO_CUDA_ENTRY STV_DEFAULT"
_Z11part_a_cudaPiS_i:
.text._Z11part_a_cudaPiS_i:
[----:B------:R-:W-:Y:S01]  /*0000*/  LDC R1, c[0x0][0x37c] ;  /* 0x0000df00ff017b82 */ /* 0x000fe20000000800 */
[----:B------:R-:W0:Y:S01]  /*0010*/  S2R R5, SR_TID.X ;  /* 0x0000000000057919 */ /* 0x000e220000002100 */
[----:B------:R-:W1:Y:S01]  /*0020*/  LDCU UR4, c[0x0][0x390] ;  /* 0x00007200ff0477ac */ /* 0x000e620008000800 */
[----:B------:R-:W0:Y:S02]  /*0030*/  S2R R0, SR_CTAID.X ;  /* 0x0000000000007919 */ /* 0x000e240000002500 */
[----:B0-----:R-:W-:-:S04]  /*0040*/  LEA R5, R0, R5, 0x6 ;  /* 0x0000000500057211 */ /* 0x001fc800078e30ff */
[----:B-1----:R-:W-:-:S13]  /*0050*/  ISETP.GE.AND P0, PT, R5, UR4, PT ;  /* 0x0000000405007c0c */ /* 0x002fda000bf06270 */
[----:B------:R-:W-:Y:S05]  /*0060*/  @P0 EXIT ;  /* 0x000000000000094d */ /* 0x000fea0003800000 */
[----:B------:R-:W0:Y:S01]  /*0070*/  LDC.64 R2, c[0x0][0x380] ;  /* 0x0000e000ff027b82 */ /* 0x000e220000000a00 */
[----:B------:R-:W1:Y:S01]  /*0080*/  LDCU.64 UR4, c[0x0][0x358] ;  /* 0x00006b00ff0477ac */ /* 0x000e620008000a00 */
[----:B0-----:R-:W-:-:S06]  /*0090*/  IMAD.WIDE R2, R5, 0x4, R2 ;  /* 0x0000000405027825 */ /* 0x001fcc00078e0202 */
[----:B------:R-:W0:Y:S01]  /*00a0*/  LDC.64 R4, c[0x0][0x388] ;  /* 0x0000e200ff047b82 */ /* 0x000e220000000a00 */
[----:B-1----:R-:W2:Y:S01]  /*00b0*/  LDG.E R2, desc[UR4][R2.64] ;  /* 0x0000000402027981 */ /* 0x002ea2000c1e1900 */
[----:B------:R-:W-:Y:S02]  /*00c0*/  HFMA2 R9, -RZ, RZ, 0, 5.9604644775390625e-08 ;  /* 0x00000001ff097431 */ /* 0x000fe400000001ff */
[----:B--2---:R-:W-:-:S05]  /*00d0*/  IMAD.HI R0, R2, 0x51eb851f, RZ ;  /* 0x51eb851f02007827 */ /* 0x004fca00078e02ff */
[----:B------:R-:W-:-:S04]  /*00e0*/  SHF.R.U32.HI R7, RZ, 0x1f, R0 ;  /* 0x0000001fff077819 */ /* 0x000fc80000011600 */
[----:B------:R-:W-:-:S05]  /*00f0*/  LEA.HI.SX32 R7, R0, R7, 0x1b ;  /* 0x0000000700077211 */ /* 0x000fca00078fdaff */
[----:B0-----:R-:W-:-:S05]  /*0100*/  IMAD.WIDE R4, R7, 0x4, R4 ;  /* 0x0000000407047825 */ /* 0x001fca00078e0204 */
[----:B------:R-:W-:Y:S01]  /*0110*/  REDG.E.ADD.STRONG.GPU desc[UR4][R4.64], R9 ;  /* 0x000000090400798e */ /* 0x000fe2000c12e104 */
[----:B------:R-:W-:Y:S05]  /*0120*/  EXIT ;  /* 0x000000000000794d */ /* 0x000fea0003800000 */
.L_x_4:
        /* <DEDUP_REMOVED lines=13> */
.L_x_7:


//--------------------- .nv.shared.reserved.0     --------------------------
	.section	.nv.shared.reserved.0,"aw",@nobits
	.weak		__nv_reservedSMEM_offset_0_alias
	.size		__nv_reservedSMEM_offset_0_alias, 0, 64
	.other		__nv_reservedSMEM_offset_0_alias,@"STO_CUDA_RESERVED_SHARED STV_DEFAULT"
__nv_reservedSMEM_offset_0_alias:
	.zero		0
	.zero		64


//--------------------- .nv.shared._Z11part_b_cudaPiS_i --------------------------
	.section	.nv.shared._Z11part_b_cudaPiS_i,"aw",@nobits
	.sectionflags	@""
	.align	4
.nv.shared._Z11part_b_cudaPiS_i:
	.zero		1064


//--------------------- .nv.constant0._Z11part_c_cudaPiS_ --------------------------
	.section	.nv.constant0._Z11part_c_cudaPiS_,"a",@progbits
	.sectionflags	@""
	.align	4
.nv.constant0._Z11part_c_cudaPiS_:
	.zero		912


//--------------------- .nv.constant0._Z11part_b_cudaPiS_i --------------------------
	.section	.nv.constant0._Z11part_b_cudaPiS_i,"a",@progbits
	.sectionflags	@""
	.align	4
.nv.constant0._Z11part_b_cudaPiS_i:
	.zero		916


//--------------------- .nv.constant0._Z11part_a_cudaPiS_i --------------------------
	.section	.nv.constant0._Z11part_a_cudaPiS_i,"a",@progbits
	.sectionflags	@""
	.align	4
.nv.constant0._Z11part_a_cudaPiS_i:
	.zero		916


//--------------------- SYMBOLS --------------------------

	.type		.nv.reservedSmem.offset0,@object
	.size		.nv.reservedSmem.offset0,0x4
	.type		.nv.reservedSmem.cap,@object
	.size		.nv.reservedSmem.cap,0x4
